//
// Generated by NVIDIA NVVM Compiler
//
// Compiler Build ID: CL-36424714
// Cuda compilation tools, release 13.0, V13.0.88
// Based on NVVM 20.0.0
//

.version 9.0
.target sm_100
.address_size 64

	// .globl	_Z3addPiS_S_
.extern .func  (.param .b32 func_retval0) vprintf
(
	.param .b64 vprintf_param_0,
	.param .b64 vprintf_param_1
)
;
.global .align 1 .b8 $str[6] = {104, 101, 114, 101, 10};

.visible .entry _Z3addPiS_S_(
	.param .u64 .ptr .align 1 _Z3addPiS_S__param_0,
	.param .u64 .ptr .align 1 _Z3addPiS_S__param_1,
	.param .u64 .ptr .align 1 _Z3addPiS_S__param_2
)
{
	.reg .pred 	%p<2>;
	.reg .b32 	%r<10>;
	.reg .b64 	%rd<13>;

	ld.param.u64 	%rd1, [_Z3addPiS_S__param_0];
	ld.param.u64 	%rd2, [_Z3addPiS_S__param_1];
	ld.param.u64 	%rd3, [_Z3addPiS_S__param_2];
	mov.u32 	%r2, %tid.x;
	mov.u32 	%r3, %ctaid.x;
	mov.u32 	%r4, %ntid.x;
	mad.lo.s32 	%r1, %r3, %r4, %r2;
	setp.gt.s32 	%p1, %r1, 999999;
	@%p1 bra 	$L__BB0_2;
	cvta.to.global.u64 	%rd4, %rd1;
	cvta.to.global.u64 	%rd5, %rd2;
	cvta.to.global.u64 	%rd6, %rd3;
	mul.wide.s32 	%rd7, %r1, 4;
	add.s64 	%rd8, %rd4, %rd7;
	ld.global.u32 	%r5, [%rd8];
	add.s64 	%rd9, %rd5, %rd7;
	ld.global.u32 	%r6, [%rd9];
	add.s32 	%r7, %r6, %r5;
	add.s64 	%rd10, %rd6, %rd7;
	st.global.u32 	[%rd10], %r7;
$L__BB0_2:
	mov.u64 	%rd11, $str;
	cvta.global.u64 	%rd12, %rd11;
	{ // callseq 0, 0
	.param .b64 param0;
	st.param.b64 	[param0], %rd12;
	.param .b64 param1;
	st.param.b64 	[param1], 0;
	.param .b32 retval0;
	call.uni (retval0), 
	vprintf, 
	(
	param0, 
	param1
	);
	ld.param.b32 	%r8, [retval0];
	} // callseq 0
	ret;

}


// ===== COMPILED SASS (sm_100) =====

	.target	sm_100

	.elftype	@"ET_EXEC"


//--------------------- .note.nv.tkinfo           --------------------------
	.section	.note.nv.tkinfo,"",@"SHT_NOTE"
	.sectionflags	@"SHF_NOTE_NV_TKINFO"
	.tkinfo
        /*0018*/ 	.word	0x00000002
        /*0030*/ 	.string	""
        /*0030*/ 	.string	"ptxas"
        /*0030*/ 	.string	"Cuda compilation tools, release 13.0, V13.0.88"
        /*0030*/ 	.string	"Build cuda_13.0.r13.0/compiler.36424714_0"
        /*0030*/ 	.string	"-arch sm_100 -m 64 "



//--------------------- .note.nv.cuinfo           --------------------------
	.section	.note.nv.cuinfo,"",@"SHT_NOTE"
	.sectionflags	@"SHF_NOTE_NV_CUINFO"
        /*0018*/ 	.short	0x0002
        /*001a*/ 	.short	0x0064
        /*001c*/ 	.short	0x0082
	.zero		2


//--------------------- .nv.info                  --------------------------
	.section	.nv.info,"",@"SHT_CUDA_INFO"
	.align	4


	//----- nvinfo : EIATTR_REGCOUNT
	.align		4
        /*0000*/ 	.byte	0x04, 0x2f
        /*0002*/ 	.short	(.L_2 - .L_1)
	.align		4
.L_1:
        /*0004*/ 	.word	index@(_Z3addPiS_S_)
        /*0008*/ 	.word	0x00000018


	//----- nvinfo : EIATTR_FRAME_SIZE
	.align		4
.L_2:
        /*000c*/ 	.byte	0x04, 0x11
        /*000e*/ 	.short	(.L_4 - .L_3)
	.align		4
.L_3:
        /*0010*/ 	.word	index@(_Z3addPiS_S_)
        /*0014*/ 	.word	0x00000000


	//----- nvinfo : EIATTR_MIN_STACK_SIZE
	.align		4
.L_4:
        /*0018*/ 	.byte	0x04, 0x12
        /*001a*/ 	.short	(.L_6 - .L_5)
	.align		4
.L_5:
        /*001c*/ 	.word	index@(_Z3addPiS_S_)
        /*0020*/ 	.word	0x00000000
.L_6:


//--------------------- .nv.compat                --------------------------
	.section	.nv.compat,"",@"SHT_CUDA_COMPAT_INFO"
	.align	4
        /*0000*/ 	.byte	0x02, 0x09, 0x00, 0x00, 0x02, 0x02, 0x01, 0x00, 0x02, 0x05, 0x05, 0x00, 0x03, 0x07, 0x01, 0x01
        /*0010*/ 	.byte	0x02, 0x03, 0x00, 0x00, 0x02, 0x06, 0x01, 0x00, 0x04, 0x0b, 0x08, 0x00, 0x09, 0x00, 0x00, 0x00
        /*0020*/ 	.byte	0x00, 0x00, 0x00, 0x00


//--------------------- .nv.info._Z3addPiS_S_     --------------------------
	.section	.nv.info._Z3addPiS_S_,"",@"SHT_CUDA_INFO"
	.sectionflags	@""
	.align	4


	//----- nvinfo : EIATTR_CUDA_API_VERSION
	.align		4
        /*0000*/ 	.byte	0x04, 0x37
        /*0002*/ 	.short	(.L_8 - .L_7)
.L_7:
        /*0004*/ 	.word	0x00000082


	//----- nvinfo : EIATTR_KPARAM_INFO
	.align		4
.L_8:
        /*0008*/ 	.byte	0x04, 0x17
        /*000a*/ 	.short	(.L_10 - .L_9)
.L_9:
        /*000c*/ 	.word	0x00000000
        /*0010*/ 	.short	0x0002
        /*0012*/ 	.short	0x0010
        /*0014*/ 	.byte	0x00, 0xf5, 0x21, 0x00


	//----- nvinfo : EIATTR_KPARAM_INFO
	.align		4
.L_10:
        /*0018*/ 	.byte	0x04, 0x17
        /*001a*/ 	.short	(.L_12 - .L_11)
.L_11:
        /*001c*/ 	.word	0x00000000
        /*0020*/ 	.short	0x0001
        /*0022*/ 	.short	0x0008
        /*0024*/ 	.byte	0x00, 0xf5, 0x21, 0x00


	//----- nvinfo : EIATTR_KPARAM_INFO
	.align		4
.L_12:
        /*0028*/ 	.byte	0x04, 0x17
        /*002a*/ 	.short	(.L_14 - .L_13)
.L_13:
        /*002c*/ 	.word	0x00000000
        /*0030*/ 	.short	0x0000
        /*0032*/ 	.short	0x0000
        /*0034*/ 	.byte	0x00, 0xf5, 0x21, 0x00


	//----- nvinfo : EIATTR_SPARSE_MMA_MASK
	.align		4
.L_14:
        /*0038*/ 	.byte	0x03, 0x50
        /*003a*/ 	.short	0x0000


	//----- nvinfo : EIATTR_MAXREG_COUNT
	.align		4
        /*003c*/ 	.byte	0x03, 0x1b
        /*003e*/ 	.short	0x00ff


	//----- nvinfo : EIATTR_EXTERNS
	.align		4
        /*0040*/ 	.byte	0x04, 0x0f
        /*0042*/ 	.short	(.L_16 - .L_15)


	//   ....[0]....
	.align		4
.L_15:
        /*0044*/ 	.word	index@(vprintf)


	//----- nvinfo : EIATTR_MERCURY_ISA_VERSION
	.align		4
.L_16:
        /*0048*/ 	.byte	0x03, 0x5f
        /*004a*/ 	.short	0x0101


	//----- nvinfo : EIATTR_VRC_CTA_INIT_COUNT
	.align		4
        /*004c*/ 	.byte	0x02, 0x4a
	.zero		1
	.zero		1


	//----- nvinfo : EIATTR_SYSCALL_OFFSETS
	.align		4
        /*0050*/ 	.byte	0x04, 0x46
        /*0052*/ 	.short	(.L_18 - .L_17)


	//   ....[0]....
.L_17:
        /*0054*/ 	.word	0x00000180


	//----- nvinfo : EIATTR_EXIT_INSTR_OFFSETS
	.align		4
.L_18:
        /*0058*/ 	.byte	0x04, 0x1c
        /*005a*/ 	.short	(.L_20 - .L_19)


	//   ....[0]....
.L_19:
        /*005c*/ 	.word	0x00000190


	//----- nvinfo : EIATTR_CBANK_PARAM_SIZE
	.align		4
.L_20:
        /*0060*/ 	.byte	0x03, 0x19
        /*0062*/ 	.short	0x0018


	//----- nvinfo : EIATTR_PARAM_CBANK
	.align		4
        /*0064*/ 	.byte	0x04, 0x0a
        /*0066*/ 	.short	(.L_22 - .L_21)
	.align		4
.L_21:
        /*0068*/ 	.word	index@(.nv.constant0._Z3addPiS_S_)
        /*006c*/ 	.short	0x0380
        /*006e*/ 	.short	0x0018


	//----- nvinfo : EIATTR_SW_WAR
	.align		4
.L_22:
        /*0070*/ 	.byte	0x04, 0x36
        /*0072*/ 	.short	(.L_24 - .L_23)
.L_23:
        /*0074*/ 	.word	0x00000008
.L_24:


//--------------------- .nv.callgraph             --------------------------
	.section	.nv.callgraph,"",@"SHT_CUDA_CALLGRAPH"
	.align	4
	.sectionentsize	8
	.align		4
        /*0000*/ 	.word	0x00000000
	.align		4
        /*0004*/ 	.word	0xffffffff
	.align		4
        /*0008*/ 	.word	index@(_Z3addPiS_S_)
	.align		4
        /*000c*/ 	.word	index@(vprintf)
	.align		4
        /*0010*/ 	.word	0x00000000
	.align		4
        /*0014*/ 	.word	0xfffffffe
	.align		4
        /*0018*/ 	.word	0x00000000
	.align		4
        /*001c*/ 	.word	0xfffffffd
	.align		4
        /*0020*/ 	.word	0x00000000
	.align		4
        /*0024*/ 	.word	0xfffffffc


//--------------------- .nv.constant4             --------------------------
	.section	.nv.constant4,"a",@progbits
	.align	8
	.align		8
.nv.constant4:
        /*0000*/ 	.dword	vprintf
	.align		8
        /*0008*/ 	.dword	$str


//--------------------- .text._Z3addPiS_S_        --------------------------
	.section	.text._Z3addPiS_S_,"ax",@progbits
	.align	128
        .global         _Z3addPiS_S_
        .type           _Z3addPiS_S_,@function
        .size           _Z3addPiS_S_,(.L_x_2 - _Z3addPiS_S_)
        .other          _Z3addPiS_S_,@"STO_CUDA_ENTRY STV_DEFAULT"
_Z3addPiS_S_:
.text._Z3addPiS_S_:
[----:B------:R-:W0:Y:S01]  /*0000*/  LDC R1, c[0x0][0x37c] ;  /* 0x0000df00ff017b82 */ /* 0x000e220000000800 */
[----:B------:R-:W1:Y:S07]  /*0010*/  S2R R5, SR_TID.X ;  /* 0x0000000000057919 */ /* 0x000e6e0000002100 */
[----:B------:R-:W1:Y:S08]  /*0020*/  S2UR UR4, SR_CTAID.X ;  /* 0x00000000000479c3 */ /* 0x000e700000002500 */
[----:B------:R-:W1:Y:S08]  /*0030*/  LDC R0, c[0x0][0x360] ;  /* 0x0000d800ff007b82 */ /* 0x000e700000000800 */
[----:B------:R-:W2:Y:S08]  /*0040*/  LDC.64 R8, c[0x0][0x388] ;  /* 0x0000e200ff087b82 */ /* 0x000eb00000000a00 */
[----:B------:R-:W3:Y:S01]  /*0050*/  LDC.64 R2, c[0x0][0x380] ;  /* 0x0000e000ff027b82 */ /* 0x000ee20000000a00 */
[----:B------:R-:W-:Y:S01]  /*0060*/  MOV R12, 0x0 ;  /* 0x00000000000c7802 */ /* 0x000fe20000000f00 */
[----:B------:R-:W4:Y:S01]  /*0070*/  LDCU.64 UR6, c[0x4][0x8] ;  /* 0x01000100ff0677ac */ /* 0x000f220008000a00 */
[----:B-1----:R-:W-:Y:S01]  /*0080*/  IMAD R5, R0, UR4, R5 ;  /* 0x0000000400057c24 */ /* 0x002fe2000f8e0205 */
[----:B------:R-:W1:Y:S04]  /*0090*/  LDCU.64 UR4, c[0x0][0x358] ;  /* 0x00006b00ff0477ac */ /* 0x000e680008000a00 */
[----:B------:R-:W-:-:S13]  /*00a0*/  ISETP.GT.AND P0, PT, R5, 0xf423f, PT ;  /* 0x000f423f0500780c */ /* 0x000fda0003f04270 */
[C---:B--2---:R-:W-:Y:S01]  /*00b0*/  @!P0 IMAD.WIDE R8, R5.reuse, 0x4, R8 ;  /* 0x0000000405088825 */ /* 0x044fe200078e0208 */
[----:B------:R-:W2:Y:S03]  /*00c0*/  @!P0 LDC.64 R10, c[0x0][0x390] ;  /* 0x0000e400ff0a8b82 */ /* 0x000ea60000000a00 */
[C---:B---3--:R-:W-:Y:S02]  /*00d0*/  @!P0 IMAD.WIDE R2, R5.reuse, 0x4, R2 ;  /* 0x0000000405028825 */ /* 0x048fe400078e0202 */
[----:B-1----:R-:W3:Y:S04]  /*00e0*/  @!P0 LDG.E R9, desc[UR4][R8.64] ;  /* 0x0000000408098981 */ /* 0x002ee8000c1e1900 */
[----:B------:R-:W3:Y:S01]  /*00f0*/  @!P0 LDG.E R0, desc[UR4][R2.64] ;  /* 0x0000000402008981 */ /* 0x000ee2000c1e1900 */
[----:B------:R-:W1:Y:S01]  /*0100*/  LDC.64 R12, c[0x4][R12] ;  /* 0x010000000c0c7b82 */ /* 0x000e620000000a00 */
[----:B--2---:R-:W-:Y:S01]  /*0110*/  @!P0 IMAD.WIDE R10, R5, 0x4, R10 ;  /* 0x00000004050a8825 */ /* 0x004fe200078e020a */
[----:B----4-:R-:W-:-:S02]  /*0120*/  MOV R4, UR6 ;  /* 0x0000000600047c02 */ /* 0x010fc40008000f00 */
[----:B------:R-:W-:Y:S02]  /*0130*/  CS2R R6, SRZ ;  /* 0x0000000000067805 */ /* 0x000fe4000001ff00 */
[----:B------:R-:W-:Y:S02]  /*0140*/  MOV R5, UR7 ;  /* 0x0000000700057c02 */ /* 0x000fe40008000f00 */
[----:B---3--:R-:W-:-:S05]  /*0150*/  @!P0 IADD3 R0, PT, PT, R0, R9, RZ ;  /* 0x0000000900008210 */ /* 0x008fca0007ffe0ff */
[----:B01----:R2:W-:Y:S02]  /*0160*/  @!P0 STG.E desc[UR4][R10.64], R0 ;  /* 0x000000000a008986 */ /* 0x0035e4000c101904 */
[----:B------:R-:W-:-:S07]  /*0170*/  LEPC R20, `(.L_x_0) ;  /* 0x000000001014794e */ /* 0x000fce0000000000 */
[----:B--2---:R-:W-:Y:S05]  /*0180*/  CALL.ABS.NOINC R12 ;  /* 0x000000000c007343 */ /* 0x004fea0003c00000 */
.L_x_0:
[----:B------:R-:W-:Y:S05]  /*0190*/  EXIT ;  /* 0x000000000000794d */ /* 0x000fea0003800000 */
.L_x_1:
[----:B------:R-:W-:-:S00]  /*01a0*/  BRA `(.L_x_1) ;  /* 0xfffffffc00fc7947 */ /* 0x000fc0000383ffff */
[----:B------:R-:W-:-:S00]  /*01b0*/  NOP ;  /* 0x0000000000007918 */ /* 0x000fc00000000000 */
        /* <DEDUP_REMOVED lines=12> */
.L_x_2:


//--------------------- .nv.global.init           --------------------------
	.section	.nv.global.init,"aw",@progbits
.nv.global.init:
	.type		$str,@object
	.size		$str,(.L_0 - $str)
$str:
        /*0000*/ 	.byte	0x68, 0x65, 0x72, 0x65, 0x0a, 0x00
.L_0:


//--------------------- .nv.shared.reserved.0     --------------------------
	.section	.nv.shared.reserved.0,"aw",@nobits
	.weak		__nv_reservedSMEM_offset_0_alias
	.size		__nv_reservedSMEM_offset_0_alias, 0, 64
	.other		__nv_reservedSMEM_offset_0_alias,@"STO_CUDA_RESERVED_SHARED STV_DEFAULT"
__nv_reservedSMEM_offset_0_alias:
	.zero		0
	.zero		64


//--------------------- .nv.constant0._Z3addPiS_S_ --------------------------
	.section	.nv.constant0._Z3addPiS_S_,"a",@progbits
	.sectionflags	@""
	.align	4
.nv.constant0._Z3addPiS_S_:
	.zero		920


//--------------------- SYMBOLS --------------------------

	.type		.nv.reservedSmem.offset0,@object
	.size		.nv.reservedSmem.offset0,0x4
	.type		vprintf,@function
